//
// Generated by NVIDIA NVVM Compiler
//
// Compiler Build ID: CL-36424714
// Cuda compilation tools, release 13.0, V13.0.88
// Based on NVVM 20.0.0
//

.version 9.0
.target sm_100
.address_size 64

	// .globl	_Z23generate_pattern_kernelPKcPciPi

.visible .entry _Z23generate_pattern_kernelPKcPciPi(
	.param .u64 .ptr .align 1 _Z23generate_pattern_kernelPKcPciPi_param_0,
	.param .u64 .ptr .align 1 _Z23generate_pattern_kernelPKcPciPi_param_1,
	.param .u32 _Z23generate_pattern_kernelPKcPciPi_param_2,
	.param .u64 .ptr .align 1 _Z23generate_pattern_kernelPKcPciPi_param_3
)
{
	.reg .pred 	%p<6>;
	.reg .b16 	%rs<2>;
	.reg .b32 	%r<21>;
	.reg .b64 	%rd<13>;

	ld.param.u64 	%rd2, [_Z23generate_pattern_kernelPKcPciPi_param_0];
	ld.param.u64 	%rd3, [_Z23generate_pattern_kernelPKcPciPi_param_1];
	ld.param.u32 	%r10, [_Z23generate_pattern_kernelPKcPciPi_param_2];
	ld.param.u64 	%rd4, [_Z23generate_pattern_kernelPKcPciPi_param_3];
	cvta.to.global.u64 	%rd1, %rd4;
	mov.u32 	%r11, %ctaid.x;
	mov.u32 	%r12, %ntid.x;
	mov.u32 	%r13, %tid.x;
	mad.lo.s32 	%r1, %r11, %r12, %r13;
	shl.b32 	%r14, %r10, 2;
	add.s32 	%r15, %r14, -6;
	setp.ge.s32 	%p1, %r1, %r15;
	@%p1 bra 	$L__BB0_5;
	ld.global.u32 	%r17, [%rd1];
	setp.lt.s32 	%p2, %r1, %r17;
	mov.u32 	%r20, %r1;
	@%p2 bra 	$L__BB0_4;
	mov.b32 	%r19, 0;
	mov.u32 	%r20, %r1;
$L__BB0_3:
	sub.s32 	%r20, %r20, %r17;
	add.s32 	%r7, %r19, 1;
	mul.wide.u32 	%rd5, %r19, 4;
	add.s64 	%rd6, %rd1, %rd5;
	ld.global.u32 	%r17, [%rd6+4];
	setp.ge.s32 	%p3, %r20, %r17;
	setp.lt.u32 	%p4, %r19, 3;
	and.pred  	%p5, %p3, %p4;
	mov.u32 	%r19, %r7;
	@%p5 bra 	$L__BB0_3;
$L__BB0_4:
	cvt.s64.s32 	%rd7, %r20;
	cvta.to.global.u64 	%rd8, %rd2;
	add.s64 	%rd9, %rd8, %rd7;
	ld.global.u8 	%rs1, [%rd9];
	cvt.s64.s32 	%rd10, %r1;
	cvta.to.global.u64 	%rd11, %rd3;
	add.s64 	%rd12, %rd11, %rd10;
	st.global.u8 	[%rd12], %rs1;
$L__BB0_5:
	ret;

}


// ===== COMPILED SASS (sm_100) =====

	.target	sm_100

	.elftype	@"ET_EXEC"


//--------------------- .note.nv.tkinfo           --------------------------
	.section	.note.nv.tkinfo,"",@"SHT_NOTE"
	.sectionflags	@"SHF_NOTE_NV_TKINFO"
	.tkinfo
        /*0018*/ 	.word	0x00000002
        /*0030*/ 	.string	""
        /*0030*/ 	.string	"ptxas"
        /*0030*/ 	.string	"Cuda compilation tools, release 13.0, V13.0.88"
        /*0030*/ 	.string	"Build cuda_13.0.r13.0/compiler.36424714_0"
        /*0030*/ 	.string	"-arch sm_100 -m 64 "



//--------------------- .note.nv.cuinfo           --------------------------
	.section	.note.nv.cuinfo,"",@"SHT_NOTE"
	.sectionflags	@"SHF_NOTE_NV_CUINFO"
        /*0018*/ 	.short	0x0002
        /*001a*/ 	.short	0x0064
        /*001c*/ 	.short	0x0082
	.zero		2


//--------------------- .nv.info                  --------------------------
	.section	.nv.info,"",@"SHT_CUDA_INFO"
	.align	4


	//----- nvinfo : EIATTR_REGCOUNT
	.align		4
        /*0000*/ 	.byte	0x04, 0x2f
        /*0002*/ 	.short	(.L_1 - .L_0)
	.align		4
.L_0:
        /*0004*/ 	.word	index@(_Z23generate_pattern_kernelPKcPciPi)
        /*0008*/ 	.word	0x0000000c


	//----- nvinfo : EIATTR_FRAME_SIZE
	.align		4
.L_1:
        /*000c*/ 	.byte	0x04, 0x11
        /*000e*/ 	.short	(.L_3 - .L_2)
	.align		4
.L_2:
        /*0010*/ 	.word	index@(_Z23generate_pattern_kernelPKcPciPi)
        /*0014*/ 	.word	0x00000000


	//----- nvinfo : EIATTR_MIN_STACK_SIZE
	.align		4
.L_3:
        /*0018*/ 	.byte	0x04, 0x12
        /*001a*/ 	.short	(.L_5 - .L_4)
	.align		4
.L_4:
        /*001c*/ 	.word	index@(_Z23generate_pattern_kernelPKcPciPi)
        /*0020*/ 	.word	0x00000000
.L_5:


//--------------------- .nv.compat                --------------------------
	.section	.nv.compat,"",@"SHT_CUDA_COMPAT_INFO"
	.align	4
        /*0000*/ 	.byte	0x02, 0x09, 0x00, 0x00, 0x02, 0x02, 0x01, 0x00, 0x02, 0x05, 0x05, 0x00, 0x03, 0x07, 0x01, 0x01
        /*0010*/ 	.byte	0x02, 0x03, 0x00, 0x00, 0x02, 0x06, 0x01, 0x00, 0x04, 0x0b, 0x08, 0x00, 0x09, 0x00, 0x00, 0x00
        /*0020*/ 	.byte	0x00, 0x00, 0x00, 0x00


//--------------------- .nv.info._Z23generate_pattern_kernelPKcPciPi --------------------------
	.section	.nv.info._Z23generate_pattern_kernelPKcPciPi,"",@"SHT_CUDA_INFO"
	.sectionflags	@""
	.align	4


	//----- nvinfo : EIATTR_CUDA_API_VERSION
	.align		4
        /*0000*/ 	.byte	0x04, 0x37
        /*0002*/ 	.short	(.L_7 - .L_6)
.L_6:
        /*0004*/ 	.word	0x00000082


	//----- nvinfo : EIATTR_KPARAM_INFO
	.align		4
.L_7:
        /*0008*/ 	.byte	0x04, 0x17
        /*000a*/ 	.short	(.L_9 - .L_8)
.L_8:
        /*000c*/ 	.word	0x00000000
        /*0010*/ 	.short	0x0003
        /*0012*/ 	.short	0x0018
        /*0014*/ 	.byte	0x00, 0xf5, 0x21, 0x00


	//----- nvinfo : EIATTR_KPARAM_INFO
	.align		4
.L_9:
        /*0018*/ 	.byte	0x04, 0x17
        /*001a*/ 	.short	(.L_11 - .L_10)
.L_10:
        /*001c*/ 	.word	0x00000000
        /*0020*/ 	.short	0x0002
        /*0022*/ 	.short	0x0010
        /*0024*/ 	.byte	0x00, 0xf0, 0x11, 0x00


	//----- nvinfo : EIATTR_KPARAM_INFO
	.align		4
.L_11:
        /*0028*/ 	.byte	0x04, 0x17
        /*002a*/ 	.short	(.L_13 - .L_12)
.L_12:
        /*002c*/ 	.word	0x00000000
        /*0030*/ 	.short	0x0001
        /*0032*/ 	.short	0x0008
        /*0034*/ 	.byte	0x00, 0xf5, 0x21, 0x00


	//----- nvinfo : EIATTR_KPARAM_INFO
	.align		4
.L_13:
        /*0038*/ 	.byte	0x04, 0x17
        /*003a*/ 	.short	(.L_15 - .L_14)
.L_14:
        /*003c*/ 	.word	0x00000000
        /*0040*/ 	.short	0x0000
        /*0042*/ 	.short	0x0000
        /*0044*/ 	.byte	0x00, 0xf5, 0x21, 0x00


	//----- nvinfo : EIATTR_SPARSE_MMA_MASK
	.align		4
.L_15:
        /*0048*/ 	.byte	0x03, 0x50
        /*004a*/ 	.short	0x0000


	//----- nvinfo : EIATTR_MAXREG_COUNT
	.align		4
        /*004c*/ 	.byte	0x03, 0x1b
        /*004e*/ 	.short	0x00ff


	//----- nvinfo : EIATTR_MERCURY_ISA_VERSION
	.align		4
        /*0050*/ 	.byte	0x03, 0x5f
        /*0052*/ 	.short	0x0101


	//----- nvinfo : EIATTR_VRC_CTA_INIT_COUNT
	.align		4
        /*0054*/ 	.byte	0x02, 0x4a
	.zero		1
	.zero		1


	//----- nvinfo : EIATTR_EXIT_INSTR_OFFSETS
	.align		4
        /*0058*/ 	.byte	0x04, 0x1c
        /*005a*/ 	.short	(.L_17 - .L_16)


	//   ....[0]....
.L_16:
        /*005c*/ 	.word	0x00000080


	//   ....[1]....
        /*0060*/ 	.word	0x00000230


	//----- nvinfo : EIATTR_CRS_STACK_SIZE
	.align		4
.L_17:
        /*0064*/ 	.byte	0x04, 0x1e
        /*0066*/ 	.short	(.L_19 - .L_18)
.L_18:
        /*0068*/ 	.word	0x00000000


	//----- nvinfo : EIATTR_CBANK_PARAM_SIZE
	.align		4
.L_19:
        /*006c*/ 	.byte	0x03, 0x19
        /*006e*/ 	.short	0x0020


	//----- nvinfo : EIATTR_PARAM_CBANK
	.align		4
        /*0070*/ 	.byte	0x04, 0x0a
        /*0072*/ 	.short	(.L_21 - .L_20)
	.align		4
.L_20:
        /*0074*/ 	.word	index@(.nv.constant0._Z23generate_pattern_kernelPKcPciPi)
        /*0078*/ 	.short	0x0380
        /*007a*/ 	.short	0x0020


	//----- nvinfo : EIATTR_SW_WAR
	.align		4
.L_21:
        /*007c*/ 	.byte	0x04, 0x36
        /*007e*/ 	.short	(.L_23 - .L_22)
.L_22:
        /*0080*/ 	.word	0x00000008
.L_23:


//--------------------- .nv.callgraph             --------------------------
	.section	.nv.callgraph,"",@"SHT_CUDA_CALLGRAPH"
	.align	4
	.sectionentsize	8
	.align		4
        /*0000*/ 	.word	0x00000000
	.align		4
        /*0004*/ 	.word	0xffffffff
	.align		4
        /*0008*/ 	.word	0x00000000
	.align		4
        /*000c*/ 	.word	0xfffffffe
	.align		4
        /*0010*/ 	.word	0x00000000
	.align		4
        /*0014*/ 	.word	0xfffffffd
	.align		4
        /*0018*/ 	.word	0x00000000
	.align		4
        /*001c*/ 	.word	0xfffffffc


//--------------------- .text._Z23generate_pattern_kernelPKcPciPi --------------------------
	.section	.text._Z23generate_pattern_kernelPKcPciPi,"ax",@progbits
	.align	128
        .global         _Z23generate_pattern_kernelPKcPciPi
        .type           _Z23generate_pattern_kernelPKcPciPi,@function
        .size           _Z23generate_pattern_kernelPKcPciPi,(.L_x_4 - _Z23generate_pattern_kernelPKcPciPi)
        .other          _Z23generate_pattern_kernelPKcPciPi,@"STO_CUDA_ENTRY STV_DEFAULT"
_Z23generate_pattern_kernelPKcPciPi:
.text._Z23generate_pattern_kernelPKcPciPi:
[----:B------:R-:W-:Y:S01]  /*0000*/  LDC R1, c[0x0][0x37c] ;  /* 0x0000df00ff017b82 */ /* 0x000fe20000000800 */
[----:B------:R-:W0:Y:S07]  /*0010*/  S2R R3, SR_TID.X ;  /* 0x0000000000037919 */ /* 0x000e2e0000002100 */
[----:B------:R-:W0:Y:S01]  /*0020*/  S2UR UR5, SR_CTAID.X ;  /* 0x00000000000579c3 */ /* 0x000e220000002500 */
[----:B------:R-:W1:Y:S07]  /*0030*/  LDCU UR4, c[0x0][0x390] ;  /* 0x00007200ff0477ac */ /* 0x000e6e0008000800 */
[----:B------:R-:W0:Y:S01]  /*0040*/  LDC R0, c[0x0][0x360] ;  /* 0x0000d800ff007b82 */ /* 0x000e220000000800 */
[----:B-1----:R-:W-:Y:S01]  /*0050*/  ULEA UR4, UR4, 0xfffffffa, 0x2 ;  /* 0xfffffffa04047891 */ /* 0x002fe2000f8e10ff */
[----:B0-----:R-:W-:-:S05]  /*0060*/  IMAD R0, R0, UR5, R3 ;  /* 0x0000000500007c24 */ /* 0x001fca000f8e0203 */
[----:B------:R-:W-:-:S13]  /*0070*/  ISETP.GE.AND P0, PT, R0, UR4, PT ;  /* 0x0000000400007c0c */ /* 0x000fda000bf06270 */
[----:B------:R-:W-:Y:S05]  /*0080*/  @P0 EXIT ;  /* 0x000000000000094d */ /* 0x000fea0003800000 */
[----:B------:R-:W0:Y:S01]  /*0090*/  LDC.64 R2, c[0x0][0x398] ;  /* 0x0000e600ff027b82 */ /* 0x000e220000000a00 */
[----:B------:R-:W0:Y:S02]  /*00a0*/  LDCU.64 UR4, c[0x0][0x358] ;  /* 0x00006b00ff0477ac */ /* 0x000e240008000a00 */
[----:B0-----:R-:W2:Y:S01]  /*00b0*/  LDG.E R3, desc[UR4][R2.64] ;  /* 0x0000000402037981 */ /* 0x001ea2000c1e1900 */
[----:B------:R-:W-:Y:S01]  /*00c0*/  BSSY.RECONVERGENT B0, `(.L_x_0) ;  /* 0x000000f000007945 */ /* 0x000fe20003800200 */
[----:B------:R-:W-:Y:S01]  /*00d0*/  IMAD.MOV.U32 R7, RZ, RZ, R0 ;  /* 0x000000ffff077224 */ /* 0x000fe200078e0000 */
[----:B--2---:R-:W-:-:S13]  /*00e0*/  ISETP.GE.AND P0, PT, R0, R3, PT ;  /* 0x000000030000720c */ /* 0x004fda0003f06270 */
[----:B------:R-:W-:Y:S05]  /*00f0*/  @!P0 BRA `(.L_x_1) ;  /* 0x00000000002c8947 */ /* 0x000fea0003800000 */
[----:B------:R-:W0:Y:S01]  /*0100*/  LDC.64 R4, c[0x0][0x398] ;  /* 0x0000e600ff047b82 */ /* 0x000e220000000a00 */
[----:B------:R-:W-:Y:S02]  /*0110*/  IMAD.MOV.U32 R6, RZ, RZ, R3 ;  /* 0x000000ffff067224 */ /* 0x000fe400078e0003 */
[----:B------:R-:W-:Y:S02]  /*0120*/  IMAD.MOV.U32 R9, RZ, RZ, RZ ;  /* 0x000000ffff097224 */ /* 0x000fe400078e00ff */
[----:B------:R-:W-:-:S07]  /*0130*/  IMAD.MOV.U32 R7, RZ, RZ, R0 ;  /* 0x000000ffff077224 */ /* 0x000fce00078e0000 */
.L_x_2:
[----:B0-----:R-:W-:-:S04]  /*0140*/  IMAD.WIDE.U32 R2, R9, 0x4, R4 ;  /* 0x0000000409027825 */ /* 0x001fc800078e0004 */
[----:B------:R-:W-:Y:S02]  /*0150*/  IMAD.IADD R7, R7, 0x1, -R6 ;  /* 0x0000000107077824 */ /* 0x000fe400078e0a06 */
[----:B------:R-:W2:Y:S01]  /*0160*/  LDG.E R6, desc[UR4][R2.64+0x4] ;  /* 0x0000040402067981 */ /* 0x000ea2000c1e1900 */
[C---:B------:R-:W-:Y:S01]  /*0170*/  ISETP.GE.U32.AND P0, PT, R9.reuse, 0x3, PT ;  /* 0x000000030900780c */ /* 0x040fe20003f06070 */
[----:B------:R-:W-:Y:S01]  /*0180*/  VIADD R9, R9, 0x1 ;  /* 0x0000000109097836 */ /* 0x000fe20000000000 */
[----:B--2---:R-:W-:-:S13]  /*0190*/  ISETP.GE.AND P1, PT, R7, R6, PT ;  /* 0x000000060700720c */ /* 0x004fda0003f26270 */
[----:B------:R-:W-:Y:S05]  /*01a0*/  @!P0 BRA P1, `(.L_x_2) ;  /* 0xfffffffc00e48947 */ /* 0x000fea000083ffff */
.L_x_1:
[----:B------:R-:W-:Y:S05]  /*01b0*/  BSYNC.RECONVERGENT B0 ;  /* 0x0000000000007941 */ /* 0x000fea0003800200 */
.L_x_0:
[----:B------:R-:W0:Y:S02]  /*01c0*/  LDCU.128 UR8, c[0x0][0x380] ;  /* 0x00007000ff0877ac */ /* 0x000e240008000c00 */
[----:B0-----:R-:W-:-:S04]  /*01d0*/  IADD3 R2, P0, PT, R7, UR8, RZ ;  /* 0x0000000807027c10 */ /* 0x001fc8000ff1e0ff */
[----:B------:R-:W-:-:S06]  /*01e0*/  LEA.HI.X.SX32 R3, R7, UR9, 0x1, P0 ;  /* 0x0000000907037c11 */ /* 0x000fcc00080f0eff */
[----:B------:R-:W2:Y:S01]  /*01f0*/  LDG.E.U8 R3, desc[UR4][R2.64] ;  /* 0x0000000402037981 */ /* 0x000ea2000c1e1100 */
[----:B------:R-:W-:-:S04]  /*0200*/  IADD3 R4, P0, PT, R0, UR10, RZ ;  /* 0x0000000a00047c10 */ /* 0x000fc8000ff1e0ff */
[----:B------:R-:W-:-:S05]  /*0210*/  LEA.HI.X.SX32 R5, R0, UR11, 0x1, P0 ;  /* 0x0000000b00057c11 */ /* 0x000fca00080f0eff */
[----:B--2---:R-:W-:Y:S01]  /*0220*/  STG.E.U8 desc[UR4][R4.64], R3 ;  /* 0x0000000304007986 */ /* 0x004fe2000c101104 */
[----:B------:R-:W-:Y:S05]  /*0230*/  EXIT ;  /* 0x000000000000794d */ /* 0x000fea0003800000 */
.L_x_3:
[----:B------:R-:W-:-:S00]  /*0240*/  BRA `(.L_x_3) ;  /* 0xfffffffc00fc7947 */ /* 0x000fc0000383ffff */
[----:B------:R-:W-:-:S00]  /*0250*/  NOP ;  /* 0x0000000000007918 */ /* 0x000fc00000000000 */
        /* <DEDUP_REMOVED lines=10> */
.L_x_4:


//--------------------- .nv.shared.reserved.0     --------------------------
	.section	.nv.shared.reserved.0,"aw",@nobits
	.weak		__nv_reservedSMEM_offset_0_alias
	.size		__nv_reservedSMEM_offset_0_alias, 0, 64
	.other		__nv_reservedSMEM_offset_0_alias,@"STO_CUDA_RESERVED_SHARED STV_DEFAULT"
__nv_reservedSMEM_offset_0_alias:
	.zero		0
	.zero		64


//--------------------- .nv.constant0._Z23generate_pattern_kernelPKcPciPi --------------------------
	.section	.nv.constant0._Z23generate_pattern_kernelPKcPciPi,"a",@progbits
	.sectionflags	@""
	.align	4
.nv.constant0._Z23generate_pattern_kernelPKcPciPi:
	.zero		928


//--------------------- SYMBOLS --------------------------

	.type		.nv.reservedSmem.offset0,@object
	.size		.nv.reservedSmem.offset0,0x4
